	.headerflags	@"EF_CUDA_TEXMODE_UNIFIED EF_CUDA_64BIT_ADDRESS EF_CUDA_ACCELERATORS EF_CUDA_SM90 EF_CUDA_VIRTUAL_SM(EF_CUDA_SM90)"
	.elftype	@"ET_EXEC"


//--------------------- .nv.info                  --------------------------
	.section	.nv.info,"",@"SHT_CUDA_INFO"
	.align	4


	//----- nvinfo : EIATTR_REGCOUNT
	.align		4
        /*0000*/ 	.byte	0x04, 0x2f
        /*0002*/ 	.short	(.L_3 - .L_2)
	.align		4
.L_2:
        /*0004*/ 	.word	index@(triton_poi_fused__native_batch_norm_legit_no_training_convolution_relu_16)
        /*0008*/ 	.word	0x00000020


	//----- nvinfo : EIATTR_MIN_STACK_SIZE
	.align		4
.L_3:
        /*000c*/ 	.byte	0x04, 0x12
        /*000e*/ 	.short	(.L_5 - .L_4)
	.align		4
.L_4:
        /*0010*/ 	.word	index@(triton_poi_fused__native_batch_norm_legit_no_training_convolution_relu_16)
        /*0014*/ 	.word	0x00000000


	//----- nvinfo : EIATTR_FRAME_SIZE
	.align		4
.L_5:
        /*0018*/ 	.byte	0x04, 0x11
        /*001a*/ 	.short	(.L_7 - .L_6)
	.align		4
.L_6:
        /*001c*/ 	.word	index@(triton_poi_fused__native_batch_norm_legit_no_training_convolution_relu_16)
        /*0020*/ 	.word	0x00000000


	//----- nvinfo : EIATTR_MIN_STACK_SIZE
	.align		4
.L_7:
        /*0024*/ 	.byte	0x04, 0x12
        /*0026*/ 	.short	(.L_9 - .L_8)
	.align		4
.L_8:
        /*0028*/ 	.word	index@(triton_poi_fused__native_batch_norm_legit_no_training_convolution_relu_16)
        /*002c*/ 	.word	0x00000000
.L_9:


//--------------------- .nv.info.triton_poi_fused__native_batch_norm_legit_no_training_convolution_relu_16 --------------------------
	.section	.nv.info.triton_poi_fused__native_batch_norm_legit_no_training_convolution_relu_16,"",@"SHT_CUDA_INFO"
	.sectionflags	@""
	.align	4


	//----- nvinfo : EIATTR_CUDA_API_VERSION
	.align		4
        /*0000*/ 	.byte	0x04, 0x37
        /*0002*/ 	.short	(.L_11 - .L_10)
.L_10:
        /*0004*/ 	.word	0x0000007c


	//----- nvinfo : EIATTR_KPARAM_INFO
	.align		4
.L_11:
        /*0008*/ 	.byte	0x04, 0x17
        /*000a*/ 	.short	(.L_13 - .L_12)
.L_12:
        /*000c*/ 	.word	0x00000000
        /*0010*/ 	.short	0x0007
        /*0012*/ 	.short	0x0038
        /*0014*/ 	.byte	0x00, 0xf0, 0x11, 0x00


	//----- nvinfo : EIATTR_KPARAM_INFO
	.align		4
.L_13:
        /*0018*/ 	.byte	0x04, 0x17
        /*001a*/ 	.short	(.L_15 - .L_14)
.L_14:
        /*001c*/ 	.word	0x00000000
        /*0020*/ 	.short	0x0006
        /*0022*/ 	.short	0x0030
        /*0024*/ 	.byte	0x00, 0xf4, 0x21, 0x00


	//----- nvinfo : EIATTR_KPARAM_INFO
	.align		4
.L_15:
        /*0028*/ 	.byte	0x04, 0x17
        /*002a*/ 	.short	(.L_17 - .L_16)
.L_16:
        /*002c*/ 	.word	0x00000000
        /*0030*/ 	.short	0x0005
        /*0032*/ 	.short	0x0028
        /*0034*/ 	.byte	0x00, 0xf4, 0x21, 0x00


	//----- nvinfo : EIATTR_KPARAM_INFO
	.align		4
.L_17:
        /*0038*/ 	.byte	0x04, 0x17
        /*003a*/ 	.short	(.L_19 - .L_18)
.L_18:
        /*003c*/ 	.word	0x00000000
        /*0040*/ 	.short	0x0004
        /*0042*/ 	.short	0x0020
        /*0044*/ 	.byte	0x00, 0xf4, 0x21, 0x00


	//----- nvinfo : EIATTR_KPARAM_INFO
	.align		4
.L_19:
        /*0048*/ 	.byte	0x04, 0x17
        /*004a*/ 	.short	(.L_21 - .L_20)
.L_20:
        /*004c*/ 	.word	0x00000000
        /*0050*/ 	.short	0x0003
        /*0052*/ 	.short	0x0018
        /*0054*/ 	.byte	0x00, 0xf4, 0x21, 0x00


	//----- nvinfo : EIATTR_KPARAM_INFO
	.align		4
.L_21:
        /*0058*/ 	.byte	0x04, 0x17
        /*005a*/ 	.short	(.L_23 - .L_22)
.L_22:
        /*005c*/ 	.word	0x00000000
        /*0060*/ 	.short	0x0002
        /*0062*/ 	.short	0x0010
        /*0064*/ 	.byte	0x00, 0xf4, 0x21, 0x00


	//----- nvinfo : EIATTR_KPARAM_INFO
	.align		4
.L_23:
        /*0068*/ 	.byte	0x04, 0x17
        /*006a*/ 	.short	(.L_25 - .L_24)
.L_24:
        /*006c*/ 	.word	0x00000000
        /*0070*/ 	.short	0x0001
        /*0072*/ 	.short	0x0008
        /*0074*/ 	.byte	0x00, 0xf4, 0x21, 0x00


	//----- nvinfo : EIATTR_KPARAM_INFO
	.align		4
.L_25:
        /*0078*/ 	.byte	0x04, 0x17
        /*007a*/ 	.short	(.L_27 - .L_26)
.L_26:
        /*007c*/ 	.word	0x00000000
        /*0080*/ 	.short	0x0000
        /*0082*/ 	.short	0x0000
        /*0084*/ 	.byte	0x00, 0xf4, 0x21, 0x00


	//----- nvinfo : EIATTR_SPARSE_MMA_MASK
	.align		4
.L_27:
        /*0088*/ 	.byte	0x03, 0x50
        /*008a*/ 	.short	0x0000


	//----- nvinfo : EIATTR_MAXREG_COUNT
	.align		4
        /*008c*/ 	.byte	0x03, 0x1b
        /*008e*/ 	.short	0x00ff


	//----- nvinfo : EIATTR_EXIT_INSTR_OFFSETS
	.align		4
        /*0090*/ 	.byte	0x04, 0x1c
        /*0092*/ 	.short	(.L_29 - .L_28)


	//   ....[0]....
.L_28:
        /*0094*/ 	.word	0x000007e0


	//----- nvinfo : EIATTR_REQNTID
	.align		4
.L_29:
        /*0098*/ 	.byte	0x04, 0x10
        /*009a*/ 	.short	(.L_31 - .L_30)
.L_30:
        /*009c*/ 	.word	0x00000080
        /*00a0*/ 	.word	0x00000001
        /*00a4*/ 	.word	0x00000001


	//----- nvinfo : EIATTR_CBANK_PARAM_SIZE
	.align		4
.L_31:
        /*00a8*/ 	.byte	0x03, 0x19
        /*00aa*/ 	.short	0x003c


	//----- nvinfo : EIATTR_PARAM_CBANK
	.align		4
        /*00ac*/ 	.byte	0x04, 0x0a
        /*00ae*/ 	.short	(.L_33 - .L_32)
	.align		4
.L_32:
        /*00b0*/ 	.word	index@(.nv.constant0.triton_poi_fused__native_batch_norm_legit_no_training_convolution_relu_16)
        /*00b4*/ 	.short	0x0210
        /*00b6*/ 	.short	0x003c


	//----- nvinfo : EIATTR_SW_WAR
	.align		4
.L_33:
        /*00b8*/ 	.byte	0x04, 0x36
        /*00ba*/ 	.short	(.L_35 - .L_34)
.L_34:
        /*00bc*/ 	.word	0x00000008
.L_35:


//--------------------- .nv.callgraph             --------------------------
	.section	.nv.callgraph,"",@"SHT_CUDA_CALLGRAPH"
	.align	4
	.sectionentsize	8
	.align		4
        /*0000*/ 	.word	0x00000000
	.align		4
        /*0004*/ 	.word	0xffffffff
	.align		4
        /*0008*/ 	.word	0x00000000
	.align		4
        /*000c*/ 	.word	0xfffffffe
	.align		4
        /*0010*/ 	.word	0x00000000
	.align		4
        /*0014*/ 	.word	0xfffffffd
	.align		4
        /*0018*/ 	.word	0x00000000
	.align		4
        /*001c*/ 	.word	0xfffffffc


//--------------------- .nv.constant4             --------------------------
	.section	.nv.constant4,"a",@progbits
	.align	8
	.align		8
.nv.constant4:
        /*0000*/ 	.dword	_$_str
	.align		8
        /*0008*/ 	.dword	_$_str_$_2


//--------------------- .text.triton_poi_fused__native_batch_norm_legit_no_training_convolution_relu_16 --------------------------
	.section	.text.triton_poi_fused__native_batch_norm_legit_no_training_convolution_relu_16,"ax",@progbits
	.align	128
        .global         triton_poi_fused__native_batch_norm_legit_no_training_convolution_relu_16
        .type           triton_poi_fused__native_batch_norm_legit_no_training_convolution_relu_16,@function
        .size           triton_poi_fused__native_batch_norm_legit_no_training_convolution_relu_16,(.L_x_1 - triton_poi_fused__native_batch_norm_legit_no_training_convolution_relu_16)
        .other          triton_poi_fused__native_batch_norm_legit_no_training_convolution_relu_16,@"STO_CUDA_ENTRY STV_DEFAULT"
triton_poi_fused__native_batch_norm_legit_no_training_convolution_relu_16:
.text.triton_poi_fused__native_batch_norm_legit_no_training_convolution_relu_16:
[----:B------:R-:W-:Y:S01]  /*0000*/  LDC R1, c[0x0][0x28] ;  /* 0x00000a00ff017b82 */ /* 0x000fe20000000800 */
[----:B------:R-:W1:Y:S07]  /*0010*/  S2R R0, SR_TID.X ;  /* 0x0000000000007919 */ /* 0x000e6e0000002100 */
[----:B------:R-:W2:Y:S01]  /*0020*/  LDC.64 R4, c[0x0][0x228] ;  /* 0x00008a00ff047b82 */ /* 0x000ea20000000a00 */
[----:B------:R-:W-:Y:S01]  /*0030*/  ULDC.64 UR4, c[0x0][0x208] ;  /* 0x0000820000047ab9 */ /* 0x000fe20000000a00 */
[----:B------:R-:W3:Y:S06]  /*0040*/  S2R R7, SR_CTAID.X ;  /* 0x0000000000077919 */ /* 0x000eec0000002500 */
[----:B------:R-:W4:Y:S08]  /*0050*/  LDC.64 R16, c[0x0][0x218] ;  /* 0x00008600ff107b82 */ /* 0x000f300000000a00 */
[----:B------:R-:W5:Y:S01]  /*0060*/  LDC.64 R28, c[0x0][0x210] ;  /* 0x00008400ff1c7b82 */ /* 0x000f620000000a00 */
[----:B-1----:R-:W-:-:S02]  /*0070*/  SHF.L.U32 R0, R0, 0x2, RZ ;  /* 0x0000000200007819 */ /* 0x002fc400000006ff */
[----:B---3--:R-:W-:Y:S02]  /*0080*/  SHF.R.S32.HI R3, RZ, 0x15, R7 ;  /* 0x00000015ff037819 */ /* 0x008fe40000011407 */
[----:B------:R-:W-:Y:S02]  /*0090*/  LOP3.LUT R0, R0, 0x1fc, RZ, 0xc0, !PT ;  /* 0x000001fc00007812 */ /* 0x000fe400078ec0ff */
[----:B------:R-:W-:Y:S02]  /*00a0*/  SGXT R3, R3, 0x1 ;  /* 0x000000010303781a */ /* 0x000fe40000000200 */
[----:B------:R-:W-:-:S04]  /*00b0*/  LEA R0, R7, R0, 0xa ;  /* 0x0000000007007211 */ /* 0x000fc800078e50ff */
[----:B------:R-:W-:-:S04]  /*00c0*/  LEA.HI R3, R3, R0, RZ, 0x9 ;  /* 0x0000000003037211 */ /* 0x000fc800078f48ff */
[----:B------:R-:W-:-:S04]  /*00d0*/  LOP3.LUT R3, R3, 0xfffffe00, RZ, 0xc0, !PT ;  /* 0xfffffe0003037812 */ /* 0x000fc800078ec0ff */
[----:B------:R-:W-:Y:S01]  /*00e0*/  IADD3 R24, R0, -R3, RZ ;  /* 0x8000000300187210 */ /* 0x000fe20007ffe0ff */
[----:B-----5:R-:W-:Y:S01]  /*00f0*/  IMAD.WIDE R28, R0, 0x4, R28 ;  /* 0x00000004001c7825 */ /* 0x020fe200078e021c */
[----:B------:R-:W1:Y:S03]  /*0100*/  LDC.64 R2, c[0x0][0x220] ;  /* 0x00008800ff027b82 */ /* 0x000e660000000a00 */
[C---:B--2---:R-:W-:Y:S01]  /*0110*/  IMAD.WIDE R4, R24.reuse, 0x4, R4 ;  /* 0x0000000418047825 */ /* 0x044fe200078e0204 */
[----:B------:R-:W2:Y:S03]  /*0120*/  LDG.E.128 R12, desc[UR4][R28.64+0x800] ;  /* 0x000800041c0c7981 */ /* 0x000ea6000c1e1d00 */
[C---:B----4-:R-:W-:Y:S01]  /*0130*/  IMAD.WIDE R16, R24.reuse, 0x4, R16 ;  /* 0x0000000418107825 */ /* 0x050fe200078e0210 */
[----:B------:R-:W3:Y:S04]  /*0140*/  LDG.E.128 R20, desc[UR4][R28.64] ;  /* 0x000000041c147981 */ /* 0x000ee8000c1e1d00 */
[----:B------:R-:W4:Y:S04]  /*0150*/  LDG.E.EL.128 R4, desc[UR4][R4.64] ;  /* 0x0000000404047981 */ /* 0x000f28000c2e1d00 */
[----:B------:R-:W2:Y:S01]  /*0160*/  LDG.E.EL.128 R16, desc[UR4][R16.64] ;  /* 0x0000000410107981 */ /* 0x000ea2000c2e1d00 */
[----:B-1----:R-:W-:-:S05]  /*0170*/  IMAD.WIDE R2, R24, 0x4, R2 ;  /* 0x0000000418027825 */ /* 0x002fca00078e0202 */
[----:B------:R1:W5:Y:S02]  /*0180*/  LDG.E.EL.128 R8, desc[UR4][R2.64] ;  /* 0x0000000402087981 */ /* 0x000364000c2e1d00 */
[----:B-1----:R-:W-:Y:S01]  /*0190*/  HFMA2.MMA R2, -RZ, RZ, 1.625, 0 ;  /* 0x3e800000ff027435 */ /* 0x002fe200000001ff */
[----:B----4-:R-:W-:Y:S01]  /*01a0*/  FADD R4, R4, 9.9999997473787516356e-06 ;  /* 0x3727c5ac04047421 */ /* 0x010fe20000000000 */
[----:B------:R-:W-:-:S03]  /*01b0*/  FADD R5, R5, 9.9999997473787516356e-06 ;  /* 0x3727c5ac05057421 */ /* 0x000fc60000000000 */
[----:B------:R-:W1:Y:S08]  /*01c0*/  MUFU.SQRT R25, R4 ;  /* 0x0000000400197308 */ /* 0x000e700000002000 */
[----:B------:R-:W4:Y:S01]  /*01d0*/  MUFU.SQRT R26, R5 ;  /* 0x00000005001a7308 */ /* 0x000f220000002000 */
[----:B------:R-:W-:Y:S01]  /*01e0*/  FADD R6, R6, 9.9999997473787516356e-06 ;  /* 0x3727c5ac06067421 */ /* 0x000fe20000000000 */
[----:B-1----:R-:W-:-:S02]  /*01f0*/  FSETP.GT.AND P0, PT, R25, 8.50705917302346158658e+37, PT ;  /* 0x7e8000001900780b */ /* 0x002fc40003f04000 */
[C---:B------:R-:W-:Y:S02]  /*0200*/  FSETP.GEU.AND P3, PT, R25.reuse, 1.175494350822287508e-38, PT ;  /* 0x008000001900780b */ /* 0x040fe40003f6e000 */
[C---:B----4-:R-:W-:Y:S02]  /*0210*/  FSETP.GT.AND P1, PT, R26.reuse, 8.50705917302346158658e+37, PT ;  /* 0x7e8000001a00780b */ /* 0x050fe40003f24000 */
[----:B------:R-:W-:Y:S01]  /*0220*/  FSETP.GEU.AND P4, PT, R26, 1.175494350822287508e-38, PT ;  /* 0x008000001a00780b */ /* 0x000fe20003f8e000 */
[----:B------:R-:W1:Y:S06]  /*0230*/  MUFU.SQRT R6, R6 ;  /* 0x0000000600067308 */ /* 0x000e6c0000002000 */
[----:B------:R-:W-:-:S04]  /*0240*/  @P0 FMUL R25, R25, 0.25 ;  /* 0x3e80000019190820 */ /* 0x000fc80000400000 */
[----:B------:R-:W-:Y:S01]  /*0250*/  @!P3 FMUL R25, R25, 16777216 ;  /* 0x4b8000001919b820 */ /* 0x000fe20000400000 */
[----:B------:R-:W-:-:S04]  /*0260*/  @P1 FMUL R26, R26, 0.25 ;  /* 0x3e8000001a1a1820 */ /* 0x000fc80000400000 */
[----:B------:R-:W-:Y:S01]  /*0270*/  @!P4 FMUL R26, R26, 16777216 ;  /* 0x4b8000001a1ac820 */ /* 0x000fe20000400000 */
[----:B------:R-:W4:Y:S01]  /*0280*/  MUFU.RCP R25, R25 ;  /* 0x0000001900197308 */ /* 0x000f220000001000 */
[----:B-1----:R-:W-:Y:S02]  /*0290*/  FSETP.GT.AND P2, PT, R6, 8.50705917302346158658e+37, PT ;  /* 0x7e8000000600780b */ /* 0x002fe40003f44000 */
[----:B------:R-:W-:-:S05]  /*02a0*/  FSEL R4, R2, 1, P0 ;  /* 0x3f80000002047808 */ /* 0x000fca0000000000 */
[----:B------:R-:W1:Y:S01]  /*02b0*/  MUFU.RCP R26, R26 ;  /* 0x0000001a001a7308 */ /* 0x000e620000001000 */
[----:B------:R-:W-:Y:S02]  /*02c0*/  FSETP.GEU.AND P5, PT, R6, 1.175494350822287508e-38, PT ;  /* 0x008000000600780b */ /* 0x000fe40003fae000 */
[----:B------:R-:W-:Y:S01]  /*02d0*/  FSEL R3, R2, 1, P1 ;  /* 0x3f80000002037808 */ /* 0x000fe20000800000 */
[----:B------:R-:W-:-:S04]  /*02e0*/  @!P3 FMUL R4, R4, 16777216 ;  /* 0x4b8000000404b820 */ /* 0x000fc80000400000 */
[----:B------:R-:W-:Y:S01]  /*02f0*/  @!P4 FMUL R3, R3, 16777216 ;  /* 0x4b8000000303c820 */ /* 0x000fe20000400000 */
[----:B----4-:R-:W-:Y:S01]  /*0300*/  FMUL R5, R25, R4 ;  /* 0x0000000419057220 */ /* 0x010fe20000400000 */
[----:B------:R-:W-:Y:S01]  /*0310*/  @P2 FMUL R6, R6, 0.25 ;  /* 0x3e80000006062820 */ /* 0x000fe20000400000 */
[--C-:B--2---:R-:W-:Y:S01]  /*0320*/  FADD R15, R15, R19.reuse ;  /* 0x000000130f0f7221 */ /* 0x104fe20000000000 */
[--C-:B------:R-:W-:Y:S01]  /*0330*/  FADD R14, R14, R18.reuse ;  /* 0x000000120e0e7221 */ /* 0x100fe20000000000 */
[----:B---3--:R-:W-:Y:S01]  /*0340*/  FADD R19, R23, R19 ;  /* 0x0000001317137221 */ /* 0x008fe20000000000 */
[----:B------:R-:W-:Y:S01]  /*0350*/  FADD R18, R22, R18 ;  /* 0x0000001216127221 */ /* 0x000fe20000000000 */
[----:B-1----:R-:W-:Y:S01]  /*0360*/  FMUL R4, R26, R3 ;  /* 0x000000031a047220 */ /* 0x002fe20000400000 */
[----:B------:R-:W1:Y:S01]  /*0370*/  LDC.64 R22, c[0x0][0x238] ;  /* 0x00008e00ff167b82 */ /* 0x000e620000000a00 */
[----:B------:R-:W-:-:S07]  /*0380*/  @!P5 FMUL R6, R6, 16777216 ;  /* 0x4b8000000606d820 */ /* 0x000fce0000400000 */
[----:B------:R-:W2:Y:S01]  /*0390*/  LDC.64 R26, c[0x0][0x230] ;  /* 0x00008c00ff1a7b82 */ /* 0x000ea20000000a00 */
[----:B------:R-:W3:Y:S01]  /*03a0*/  MUFU.RCP R6, R6 ;  /* 0x0000000600067308 */ /* 0x000ee20000001000 */
[----:B------:R-:W-:Y:S01]  /*03b0*/  FSEL R3, R2, 1, P2 ;  /* 0x3f80000002037808 */ /* 0x000fe20001000000 */
[--C-:B------:R-:W-:Y:S01]  /*03c0*/  FADD R12, R12, R16.reuse ;  /* 0x000000100c0c7221 */ /* 0x100fe20000000000 */
[----:B------:R-:W-:Y:S01]  /*03d0*/  FADD R16, R20, R16 ;  /* 0x0000001014107221 */ /* 0x000fe20000000000 */
[--C-:B------:R-:W-:Y:S02]  /*03e0*/  FADD R13, R13, R17.reuse ;  /* 0x000000110d0d7221 */ /* 0x100fe40000000000 */
[----:B------:R-:W-:Y:S01]  /*03f0*/  @!P5 FMUL R3, R3, 16777216 ;  /* 0x4b8000000303d820 */ /* 0x000fe20000400000 */
[----:B------:R-:W-:-:S03]  /*0400*/  FADD R17, R21, R17 ;  /* 0x0000001115117221 */ /* 0x000fc60000000000 */
[----:B---3--:R-:W-:Y:S01]  /*0410*/  FMUL R3, R6, R3 ;  /* 0x0000000306037220 */ /* 0x008fe20000400000 */
[C---:B-----5:R-:W-:Y:S01]  /*0420*/  FADD R6, -R8.reuse, R12 ;  /* 0x0000000c08067221 */ /* 0x060fe20000000100 */
[----:B------:R-:W-:Y:S01]  /*0430*/  FADD R8, -R8, R16 ;  /* 0x0000001008087221 */ /* 0x000fe20000000100 */
[----:B--2---:R-:W-:-:S04]  /*0440*/  IMAD.WIDE R20, R24, 0x4, R26 ;  /* 0x0000000418147825 */ /* 0x004fc800078e021a */
[----:B-1----:R-:W-:-:S04]  /*0450*/  IMAD.WIDE R24, R24, 0x4, R22 ;  /* 0x0000000418187825 */ /* 0x002fc800078e0216 */
[----:B------:R-:W-:Y:S01]  /*0460*/  FADD R23, -R9, R13 ;  /* 0x0000000d09177221 */ /* 0x000fe20000000100 */
[C---:B------:R-:W-:Y:S01]  /*0470*/  FMUL R6, R5.reuse, R6 ;  /* 0x0000000605067220 */ /* 0x040fe20000400000 */
[----:B------:R-:W-:Y:S02]  /*0480*/  FMUL R5, R5, R8 ;  /* 0x0000000805057220 */ /* 0x000fe40000400000 */
[----:B------:R-:W-:Y:S01]  /*0490*/  FMUL R8, R4, R23 ;  /* 0x0000001704087220 */ /* 0x000fe20000400000 */
[----:B------:R-:W2:Y:S04]  /*04a0*/  LDG.E.EL.128 R24, desc[UR4][R24.64] ;  /* 0x0000000418187981 */ /* 0x000ea8000c2e1d00 */
[----:B------:R-:W2:Y:S01]  /*04b0*/  LDG.E.EL.128 R20, desc[UR4][R20.64] ;  /* 0x0000000414147981 */ /* 0x000ea2000c2e1d00 */
[----:B------:R-:W-:-:S04]  /*04c0*/  FADD R9, -R9, R17 ;  /* 0x0000001109097221 */ /* 0x000fc80000000100 */
[----:B------:R-:W-:Y:S01]  /*04d0*/  FMUL R9, R4, R9 ;  /* 0x0000000904097220 */ /* 0x000fe20000400000 */
[----:B------:R-:W-:-:S04]  /*04e0*/  FADD R4, R7, 9.9999997473787516356e-06 ;  /* 0x3727c5ac07047421 */ /* 0x000fc80000000000 */
[----:B------:R-:W1:Y:S02]  /*04f0*/  MUFU.SQRT R7, R4 ;  /* 0x0000000400077308 */ /* 0x000e640000002000 */
[C---:B-1----:R-:W-:Y:S02]  /*0500*/  FSETP.GT.AND P0, PT, R7.reuse, 8.50705917302346158658e+37, PT ;  /* 0x7e8000000700780b */ /* 0x042fe40003f04000 */
[----:B------:R-:W-:-:S11]  /*0510*/  FSETP.GEU.AND P1, PT, R7, 1.175494350822287508e-38, PT ;  /* 0x008000000700780b */ /* 0x000fd60003f2e000 */
[----:B------:R-:W-:-:S04]  /*0520*/  @P0 FMUL R7, R7, 0.25 ;  /* 0x3e80000007070820 */ /* 0x000fc80000400000 */
[----:B------:R-:W-:-:S06]  /*0530*/  @!P1 FMUL R7, R7, 16777216 ;  /* 0x4b80000007079820 */ /* 0x000fcc0000400000 */
[----:B------:R-:W1:Y:S01]  /*0540*/  MUFU.RCP R7, R7 ;  /* 0x0000000700077308 */ /* 0x000e620000001000 */
[----:B------:R-:W-:-:S05]  /*0550*/  FSEL R2, R2, 1, P0 ;  /* 0x3f80000002027808 */ /* 0x000fca0000000000 */
[----:B------:R-:W-:-:S04]  /*0560*/  @!P1 FMUL R2, R2, 16777216 ;  /* 0x4b80000002029820 */ /* 0x000fc80000400000 */
[----:B-1----:R-:W-:Y:S01]  /*0570*/  FMUL R2, R7, R2 ;  /* 0x0000000207027220 */ /* 0x002fe20000400000 */
[C---:B------:R-:W-:Y:S01]  /*0580*/  FADD R7, -R11.reuse, R15 ;  /* 0x0000000f0b077221 */ /* 0x040fe20000000100 */
[----:B------:R-:W-:Y:S01]  /*0590*/  FADD R11, -R11, R19 ;  /* 0x000000130b0b7221 */ /* 0x000fe20000000100 */
[----:B------:R-:W-:Y:S04]  /*05a0*/  STG.E.128 desc[UR4][R28.64], R16 ;  /* 0x000000101c007986 */ /* 0x000fe8000c101d04 */
[----:B------:R-:W-:Y:S01]  /*05b0*/  STG.E.128 desc[UR4][R28.64+0x800], R12 ;  /* 0x0008000c1c007986 */ /* 0x000fe2000c101d04 */
[C-C-:B--2---:R-:W-:Y:S01]  /*05c0*/  FFMA R4, R20.reuse, R5, R24.reuse ;  /* 0x0000000514047223 */ /* 0x144fe20000000018 */
[----:B------:R-:W-:Y:S01]  /*05d0*/  FFMA R20, R20, R6, R24 ;  /* 0x0000000614147223 */ /* 0x000fe20000000018 */
[C-C-:B------:R-:W-:Y:S01]  /*05e0*/  FFMA R9, R21.reuse, R9, R25.reuse ;  /* 0x0000000915097223 */ /* 0x140fe20000000019 */
[----:B------:R-:W-:Y:S01]  /*05f0*/  FFMA R8, R21, R8, R25 ;  /* 0x0000000815087223 */ /* 0x000fe20000000019 */
[----:B------:R-:W-:Y:S01]  /*0600*/  FADD R6, -R10, R14 ;  /* 0x0000000e0a067221 */ /* 0x000fe20000000100 */
[----:B------:R-:W1:Y:S03]  /*0610*/  LDC.64 R24, c[0x0][0x240] ;  /* 0x00009000ff187b82 */ /* 0x000e660000000a00 */
[----:B------:R-:W-:Y:S01]  /*0620*/  FMUL R5, R3, R6 ;  /* 0x0000000603057220 */ /* 0x000fe20000400000 */
[----:B------:R-:W-:Y:S01]  /*0630*/  FMUL R6, R2, R7 ;  /* 0x0000000702067220 */ /* 0x000fe20000400000 */
[----:B------:R-:W-:Y:S01]  /*0640*/  FADD R10, -R10, R18 ;  /* 0x000000120a0a7221 */ /* 0x000fe20000000100 */
[----:B------:R-:W-:-:S02]  /*0650*/  FMUL R2, R2, R11 ;  /* 0x0000000b02027220 */ /* 0x000fc40000400000 */
[--C-:B------:R-:W-:Y:S01]  /*0660*/  FFMA R7, R23, R6, R27.reuse ;  /* 0x0000000617077223 */ /* 0x100fe2000000001b */
[----:B------:R-:W-:Y:S01]  /*0670*/  FMUL R3, R3, R10 ;  /* 0x0000000a03037220 */ /* 0x000fe20000400000 */
[C-C-:B------:R-:W-:Y:S01]  /*0680*/  FFMA R5, R22.reuse, R5, R26.reuse ;  /* 0x0000000516057223 */ /* 0x140fe2000000001a */
[----:B------:R-:W-:Y:S02]  /*0690*/  FFMA R2, R23, R2, R27 ;  /* 0x0000000217027223 */ /* 0x000fe4000000001b */
[----:B------:R-:W-:Y:S01]  /*06a0*/  FSETP.GEU.AND P6, PT, R7, RZ, PT ;  /* 0x000000ff0700720b */ /* 0x000fe20003fce000 */
[----:B------:R-:W-:Y:S01]  /*06b0*/  FFMA R3, R22, R3, R26 ;  /* 0x0000000316037223 */ /* 0x000fe2000000001a */
[----:B------:R-:W-:Y:S02]  /*06c0*/  FSETP.GEU.AND P5, PT, R5, RZ, PT ;  /* 0x000000ff0500720b */ /* 0x000fe40003fae000 */
[----:B------:R-:W-:Y:S02]  /*06d0*/  FSETP.GEU.AND P4, PT, R8, RZ, PT ;  /* 0x000000ff0800720b */ /* 0x000fe40003f8e000 */
[----:B------:R-:W-:-:S02]  /*06e0*/  SEL R7, R7, RZ, P6 ;  /* 0x000000ff07077207 */ /* 0x000fc40003000000 */
[----:B------:R-:W-:Y:S02]  /*06f0*/  FSETP.GEU.AND P6, PT, R4, RZ, PT ;  /* 0x000000ff0400720b */ /* 0x000fe40003fce000 */
[----:B------:R-:W-:Y:S02]  /*0700*/  FSETP.GEU.AND P0, PT, R20, RZ, PT ;  /* 0x000000ff1400720b */ /* 0x000fe40003f0e000 */
[----:B------:R-:W-:Y:S02]  /*0710*/  FSETP.GEU.AND P3, PT, R2, RZ, PT ;  /* 0x000000ff0200720b */ /* 0x000fe40003f6e000 */
[----:B------:R-:W-:Y:S02]  /*0720*/  FSETP.GEU.AND P2, PT, R3, RZ, PT ;  /* 0x000000ff0300720b */ /* 0x000fe40003f4e000 */
[----:B------:R-:W-:Y:S02]  /*0730*/  FSETP.GEU.AND P1, PT, R9, RZ, PT ;  /* 0x000000ff0900720b */ /* 0x000fe40003f2e000 */
[----:B------:R-:W-:-:S02]  /*0740*/  SEL R6, R5, RZ, P5 ;  /* 0x000000ff05067207 */ /* 0x000fc40002800000 */
[----:B------:R-:W-:Y:S01]  /*0750*/  SEL R5, R8, RZ, P4 ;  /* 0x000000ff08057207 */ /* 0x000fe20002000000 */
[----:B-1----:R-:W-:Y:S01]  /*0760*/  IMAD.WIDE R24, R0, 0x4, R24 ;  /* 0x0000000400187825 */ /* 0x002fe200078e0218 */
[----:B------:R-:W-:Y:S02]  /*0770*/  SEL R8, R4, RZ, P6 ;  /* 0x000000ff04087207 */ /* 0x000fe40003000000 */
[----:B------:R-:W-:Y:S02]  /*0780*/  SEL R11, R2, RZ, P3 ;  /* 0x000000ff020b7207 */ /* 0x000fe40001800000 */
[----:B------:R-:W-:Y:S02]  /*0790*/  SEL R10, R3, RZ, P2 ;  /* 0x000000ff030a7207 */ /* 0x000fe40001000000 */
[----:B------:R-:W-:Y:S02]  /*07a0*/  SEL R9, R9, RZ, P1 ;  /* 0x000000ff09097207 */ /* 0x000fe40000800000 */
[----:B------:R-:W-:-:S03]  /*07b0*/  SEL R4, R20, RZ, P0 ;  /* 0x000000ff14047207 */ /* 0x000fc60000000000 */
[----:B------:R-:W-:Y:S04]  /*07c0*/  STG.E.128 desc[UR4][R24.64], R8 ;  /* 0x0000000818007986 */ /* 0x000fe8000c101d04 */
[----:B------:R-:W-:Y:S01]  /*07d0*/  STG.E.128 desc[UR4][R24.64+0x800], R4 ;  /* 0x0008000418007986 */ /* 0x000fe2000c101d04 */
[----:B------:R-:W-:Y:S05]  /*07e0*/  EXIT ;  /* 0x000000000000794d */ /* 0x000fea0003800000 */
.L_x_0:
[----:B------:R-:W-:-:S00]  /*07f0*/  BRA `(.L_x_0) ;  /* 0xfffffffc00fc7947 */ /* 0x000fc0000383ffff */
[----:B------:R-:W-:-:S00]  /*0800*/  NOP ;  /* 0x0000000000007918 */ /* 0x000fc00000000000 */
[----:B------:R-:W-:-:S00]  /*0810*/  NOP ;  /* 0x0000000000007918 */ /* 0x000fc00000000000 */
[----:B------:R-:W-:-:S00]  /*0820*/  NOP ;  /* 0x0000000000007918 */ /* 0x000fc00000000000 */
[----:B------:R-:W-:-:S00]  /*0830*/  NOP ;  /* 0x0000000000007918 */ /* 0x000fc00000000000 */
[----:B------:R-:W-:-:S00]  /*0840*/  NOP ;  /* 0x0000000000007918 */ /* 0x000fc00000000000 */
[----:B------:R-:W-:-:S00]  /*0850*/  NOP ;  /* 0x0000000000007918 */ /* 0x000fc00000000000 */
[----:B------:R-:W-:-:S00]  /*0860*/  NOP ;  /* 0x0000000000007918 */ /* 0x000fc00000000000 */
[----:B------:R-:W-:-:S00]  /*0870*/  NOP ;  /* 0x0000000000007918 */ /* 0x000fc00000000000 */
.L_x_1:


//--------------------- .nv.global.init           --------------------------
	.section	.nv.global.init,"aw",@progbits
.nv.global.init:
	.type		_$_str,@object
	.size		_$_str,(_$_str_$_2 - _$_str)
_$_str:
        /*0000*/ 	.byte	0x5f, 0x5f, 0x43, 0x55, 0x44, 0x41, 0x5f, 0x46, 0x54, 0x5a, 0x00
	.type		_$_str_$_2,@object
	.size		_$_str_$_2,(.L_1 - _$_str_$_2)
_$_str_$_2:
        /*000b*/ 	.byte	0x5f, 0x5f, 0x43, 0x55, 0x44, 0x41, 0x5f, 0x50, 0x52, 0x45, 0x43, 0x5f, 0x53, 0x51, 0x52, 0x54
        /*001b*/ 	.byte	0x00
.L_1:


//--------------------- .nv.constant0.triton_poi_fused__native_batch_norm_legit_no_training_convolution_relu_16 --------------------------
	.section	.nv.constant0.triton_poi_fused__native_batch_norm_legit_no_training_convolution_relu_16,"a",@progbits
	.sectionflags	@""
	.align	4
.nv.constant0.triton_poi_fused__native_batch_norm_legit_no_training_convolution_relu_16:
	.zero		588
